	.headerflags	@"EF_CUDA_TEXMODE_UNIFIED EF_CUDA_64BIT_ADDRESS EF_CUDA_ACCELERATORS EF_CUDA_SM90 EF_CUDA_VIRTUAL_SM(EF_CUDA_SM90)"
	.elftype	@"ET_EXEC"


//--------------------- .nv.info                  --------------------------
	.section	.nv.info,"",@"SHT_CUDA_INFO"
	.align	4


	//----- nvinfo : EIATTR_REGCOUNT
	.align		4
        /*0000*/ 	.byte	0x04, 0x2f
        /*0002*/ 	.short	(.L_3 - .L_2)
	.align		4
.L_2:
        /*0004*/ 	.word	index@(triton_poi_fused__native_batch_norm_legit_no_training_add_hardtanh_mul_4)
        /*0008*/ 	.word	0x00000012


	//----- nvinfo : EIATTR_MIN_STACK_SIZE
	.align		4
.L_3:
        /*000c*/ 	.byte	0x04, 0x12
        /*000e*/ 	.short	(.L_5 - .L_4)
	.align		4
.L_4:
        /*0010*/ 	.word	index@(triton_poi_fused__native_batch_norm_legit_no_training_add_hardtanh_mul_4)
        /*0014*/ 	.word	0x00000000


	//----- nvinfo : EIATTR_FRAME_SIZE
	.align		4
.L_5:
        /*0018*/ 	.byte	0x04, 0x11
        /*001a*/ 	.short	(.L_7 - .L_6)
	.align		4
.L_6:
        /*001c*/ 	.word	index@(triton_poi_fused__native_batch_norm_legit_no_training_add_hardtanh_mul_4)
        /*0020*/ 	.word	0x00000000


	//----- nvinfo : EIATTR_MIN_STACK_SIZE
	.align		4
.L_7:
        /*0024*/ 	.byte	0x04, 0x12
        /*0026*/ 	.short	(.L_9 - .L_8)
	.align		4
.L_8:
        /*0028*/ 	.word	index@(triton_poi_fused__native_batch_norm_legit_no_training_add_hardtanh_mul_4)
        /*002c*/ 	.word	0x00000000
.L_9:


//--------------------- .nv.info.triton_poi_fused__native_batch_norm_legit_no_training_add_hardtanh_mul_4 --------------------------
	.section	.nv.info.triton_poi_fused__native_batch_norm_legit_no_training_add_hardtanh_mul_4,"",@"SHT_CUDA_INFO"
	.sectionflags	@""
	.align	4


	//----- nvinfo : EIATTR_CUDA_API_VERSION
	.align		4
        /*0000*/ 	.byte	0x04, 0x37
        /*0002*/ 	.short	(.L_11 - .L_10)
.L_10:
        /*0004*/ 	.word	0x0000007c


	//----- nvinfo : EIATTR_KPARAM_INFO
	.align		4
.L_11:
        /*0008*/ 	.byte	0x04, 0x17
        /*000a*/ 	.short	(.L_13 - .L_12)
.L_12:
        /*000c*/ 	.word	0x00000000
        /*0010*/ 	.short	0x0006
        /*0012*/ 	.short	0x0030
        /*0014*/ 	.byte	0x00, 0xf0, 0x11, 0x00


	//----- nvinfo : EIATTR_KPARAM_INFO
	.align		4
.L_13:
        /*0018*/ 	.byte	0x04, 0x17
        /*001a*/ 	.short	(.L_15 - .L_14)
.L_14:
        /*001c*/ 	.word	0x00000000
        /*0020*/ 	.short	0x0005
        /*0022*/ 	.short	0x0028
        /*0024*/ 	.byte	0x00, 0xf4, 0x21, 0x00


	//----- nvinfo : EIATTR_KPARAM_INFO
	.align		4
.L_15:
        /*0028*/ 	.byte	0x04, 0x17
        /*002a*/ 	.short	(.L_17 - .L_16)
.L_16:
        /*002c*/ 	.word	0x00000000
        /*0030*/ 	.short	0x0004
        /*0032*/ 	.short	0x0020
        /*0034*/ 	.byte	0x00, 0xf4, 0x21, 0x00


	//----- nvinfo : EIATTR_KPARAM_INFO
	.align		4
.L_17:
        /*0038*/ 	.byte	0x04, 0x17
        /*003a*/ 	.short	(.L_19 - .L_18)
.L_18:
        /*003c*/ 	.word	0x00000000
        /*0040*/ 	.short	0x0003
        /*0042*/ 	.short	0x0018
        /*0044*/ 	.byte	0x00, 0xf4, 0x21, 0x00


	//----- nvinfo : EIATTR_KPARAM_INFO
	.align		4
.L_19:
        /*0048*/ 	.byte	0x04, 0x17
        /*004a*/ 	.short	(.L_21 - .L_20)
.L_20:
        /*004c*/ 	.word	0x00000000
        /*0050*/ 	.short	0x0002
        /*0052*/ 	.short	0x0010
        /*0054*/ 	.byte	0x00, 0xf4, 0x21, 0x00


	//----- nvinfo : EIATTR_KPARAM_INFO
	.align		4
.L_21:
        /*0058*/ 	.byte	0x04, 0x17
        /*005a*/ 	.short	(.L_23 - .L_22)
.L_22:
        /*005c*/ 	.word	0x00000000
        /*0060*/ 	.short	0x0001
        /*0062*/ 	.short	0x0008
        /*0064*/ 	.byte	0x00, 0xf4, 0x21, 0x00


	//----- nvinfo : EIATTR_KPARAM_INFO
	.align		4
.L_23:
        /*0068*/ 	.byte	0x04, 0x17
        /*006a*/ 	.short	(.L_25 - .L_24)
.L_24:
        /*006c*/ 	.word	0x00000000
        /*0070*/ 	.short	0x0000
        /*0072*/ 	.short	0x0000
        /*0074*/ 	.byte	0x00, 0xf4, 0x21, 0x00


	//----- nvinfo : EIATTR_SPARSE_MMA_MASK
	.align		4
.L_25:
        /*0078*/ 	.byte	0x03, 0x50
        /*007a*/ 	.short	0x0000


	//----- nvinfo : EIATTR_MAXREG_COUNT
	.align		4
        /*007c*/ 	.byte	0x03, 0x1b
        /*007e*/ 	.short	0x00ff


	//----- nvinfo : EIATTR_EXIT_INSTR_OFFSETS
	.align		4
        /*0080*/ 	.byte	0x04, 0x1c
        /*0082*/ 	.short	(.L_27 - .L_26)


	//   ....[0]....
.L_26:
        /*0084*/ 	.word	0x00000350


	//   ....[1]....
        /*0088*/ 	.word	0x00000370


	//----- nvinfo : EIATTR_REQNTID
	.align		4
.L_27:
        /*008c*/ 	.byte	0x04, 0x10
        /*008e*/ 	.short	(.L_29 - .L_28)
.L_28:
        /*0090*/ 	.word	0x00000080
        /*0094*/ 	.word	0x00000001
        /*0098*/ 	.word	0x00000001


	//----- nvinfo : EIATTR_CBANK_PARAM_SIZE
	.align		4
.L_29:
        /*009c*/ 	.byte	0x03, 0x19
        /*009e*/ 	.short	0x0034


	//----- nvinfo : EIATTR_PARAM_CBANK
	.align		4
        /*00a0*/ 	.byte	0x04, 0x0a
        /*00a2*/ 	.short	(.L_31 - .L_30)
	.align		4
.L_30:
        /*00a4*/ 	.word	index@(.nv.constant0.triton_poi_fused__native_batch_norm_legit_no_training_add_hardtanh_mul_4)
        /*00a8*/ 	.short	0x0210
        /*00aa*/ 	.short	0x0034


	//----- nvinfo : EIATTR_SW_WAR
	.align		4
.L_31:
        /*00ac*/ 	.byte	0x04, 0x36
        /*00ae*/ 	.short	(.L_33 - .L_32)
.L_32:
        /*00b0*/ 	.word	0x00000008
.L_33:


//--------------------- .nv.callgraph             --------------------------
	.section	.nv.callgraph,"",@"SHT_CUDA_CALLGRAPH"
	.align	4
	.sectionentsize	8
	.align		4
        /*0000*/ 	.word	0x00000000
	.align		4
        /*0004*/ 	.word	0xffffffff
	.align		4
        /*0008*/ 	.word	0x00000000
	.align		4
        /*000c*/ 	.word	0xfffffffe
	.align		4
        /*0010*/ 	.word	0x00000000
	.align		4
        /*0014*/ 	.word	0xfffffffd
	.align		4
        /*0018*/ 	.word	0x00000000
	.align		4
        /*001c*/ 	.word	0xfffffffc


//--------------------- .nv.constant4             --------------------------
	.section	.nv.constant4,"a",@progbits
	.align	8
	.align		8
.nv.constant4:
        /*0000*/ 	.dword	_$_str
	.align		8
        /*0008*/ 	.dword	_$_str_$_2


//--------------------- .text.triton_poi_fused__native_batch_norm_legit_no_training_add_hardtanh_mul_4 --------------------------
	.section	.text.triton_poi_fused__native_batch_norm_legit_no_training_add_hardtanh_mul_4,"ax",@progbits
	.align	128
        .global         triton_poi_fused__native_batch_norm_legit_no_training_add_hardtanh_mul_4
        .type           triton_poi_fused__native_batch_norm_legit_no_training_add_hardtanh_mul_4,@function
        .size           triton_poi_fused__native_batch_norm_legit_no_training_add_hardtanh_mul_4,(.L_x_1 - triton_poi_fused__native_batch_norm_legit_no_training_add_hardtanh_mul_4)
        .other          triton_poi_fused__native_batch_norm_legit_no_training_add_hardtanh_mul_4,@"STO_CUDA_ENTRY STV_DEFAULT"
triton_poi_fused__native_batch_norm_legit_no_training_add_hardtanh_mul_4:
.text.triton_poi_fused__native_batch_norm_legit_no_training_add_hardtanh_mul_4:
[----:B------:R-:W0:Y:S01]  /*0000*/  LDC R1, c[0x0][0x28] ;  /* 0x00000a00ff017b82 */ /* 0x000e220000000800 */
[----:B------:R-:W1:Y:S07]  /*0010*/  S2R R0, SR_TID.X ;  /* 0x0000000000007919 */ /* 0x000e6e0000002100 */
[----:B------:R-:W2:Y:S01]  /*0020*/  LDC.64 R6, c[0x0][0x220] ;  /* 0x00008800ff067b82 */ /* 0x000ea20000000a00 */
[----:B------:R-:W-:Y:S01]  /*0030*/  CS2R R14, SRZ ;  /* 0x00000000000e7805 */ /* 0x000fe2000001ff00 */
[----:B------:R-:W-:Y:S01]  /*0040*/  ULDC.64 UR4, c[0x0][0x208] ;  /* 0x0000820000047ab9 */ /* 0x000fe20000000a00 */
[----:B------:R-:W3:Y:S05]  /*0050*/  S2R R3, SR_CTAID.X ;  /* 0x0000000000037919 */ /* 0x000eea0000002500 */
[----:B------:R-:W4:Y:S08]  /*0060*/  LDC.64 R4, c[0x0][0x218] ;  /* 0x00008600ff047b82 */ /* 0x000f300000000a00 */
[----:B------:R-:W5:Y:S08]  /*0070*/  LDC.64 R8, c[0x0][0x228] ;  /* 0x00008a00ff087b82 */ /* 0x000f700000000a00 */
[----:B------:R-:W5:Y:S01]  /*0080*/  LDC.64 R10, c[0x0][0x230] ;  /* 0x00008c00ff0a7b82 */ /* 0x000f620000000a00 */
[----:B-1----:R-:W-:-:S02]  /*0090*/  LOP3.LUT R0, R0, 0x7f, RZ, 0xc0, !PT ;  /* 0x0000007f00007812 */ /* 0x002fc400078ec0ff */
[----:B---3--:R-:W-:-:S03]  /*00a0*/  SHF.R.S32.HI R2, RZ, 0x18, R3 ;  /* 0x00000018ff027819 */ /* 0x008fc60000011403 */
[----:B------:R-:W-:Y:S01]  /*00b0*/  IMAD R0, R3, 0x80, R0 ;  /* 0x0000008003007824 */ /* 0x000fe200078e0200 */
[----:B------:R-:W-:-:S04]  /*00c0*/  SGXT R3, R2, 0x1 ;  /* 0x000000010203781a */ /* 0x000fc80000000200 */
[----:B------:R-:W-:Y:S02]  /*00d0*/  ISETP.GE.AND P0, PT, R0, 0x3200, PT ;  /* 0x000032000000780c */ /* 0x000fe40003f06270 */
[----:B------:R-:W-:-:S04]  /*00e0*/  LEA.HI R3, R3, R0, RZ, 0x7 ;  /* 0x0000000003037211 */ /* 0x000fc800078f38ff */
[----:B------:R-:W-:-:S05]  /*00f0*/  LOP3.LUT R3, R3, 0xffffff80, RZ, 0xc0, !PT ;  /* 0xffffff8003037812 */ /* 0x000fca00078ec0ff */
[----:B------:R-:W-:Y:S02]  /*0100*/  IMAD.IADD R13, R0, 0x1, -R3 ;  /* 0x00000001000d7824 */ /* 0x000fe400078e0a03 */
[----:B------:R-:W1:Y:S02]  /*0110*/  LDC.64 R2, c[0x0][0x210] ;  /* 0x00008400ff027b82 */ /* 0x000e640000000a00 */
[----:B--2---:R-:W-:-:S05]  /*0120*/  IMAD.WIDE R6, R13, 0x4, R6 ;  /* 0x000000040d067825 */ /* 0x004fca00078e0206 */
[----:B------:R5:W2:Y:S01]  /*0130*/  @!P0 LDG.E.EL R14, desc[UR4][R6.64] ;  /* 0x00000004060e8981 */ /* 0x000aa2000c2e1900 */
[----:B------:R-:W-:Y:S01]  /*0140*/  HFMA2.MMA R12, -RZ, RZ, 0, 0 ;  /* 0x00000000ff0c7435 */ /* 0x000fe200000001ff */
[----:B----4-:R-:W-:-:S05]  /*0150*/  IMAD.WIDE R4, R13, 0x4, R4 ;  /* 0x000000040d047825 */ /* 0x010fca00078e0204 */
[----:B------:R-:W3:Y:S01]  /*0160*/  @!P0 LDG.E.EL R15, desc[UR4][R4.64] ;  /* 0x00000004040f8981 */ /* 0x000ee2000c2e1900 */
[----:B-----5:R-:W-:-:S04]  /*0170*/  IMAD.WIDE R6, R13, 0x4, R8 ;  /* 0x000000040d067825 */ /* 0x020fc800078e0208 */
[----:B-1----:R-:W-:-:S04]  /*0180*/  IMAD.WIDE R2, R0, 0x4, R2 ;  /* 0x0000000400027825 */ /* 0x002fc800078e0202 */
[----:B0-----:R-:W-:Y:S01]  /*0190*/  IMAD.WIDE R8, R13, 0x4, R10 ;  /* 0x000000040d087825 */ /* 0x001fe200078e020a */
[----:B------:R0:W3:Y:S01]  /*01a0*/  @!P0 LDG.E R12, desc[UR4][R2.64] ;  /* 0x00000004020c8981 */ /* 0x0000e2000c1e1900 */
[----:B------:R-:W-:-:S06]  /*01b0*/  CS2R R10, SRZ ;  /* 0x00000000000a7805 */ /* 0x000fcc000001ff00 */
[----:B------:R-:W4:Y:S04]  /*01c0*/  @!P0 LDG.E.EL R10, desc[UR4][R6.64] ;  /* 0x00000004060a8981 */ /* 0x000f28000c2e1900 */
[----:B------:R-:W4:Y:S01]  /*01d0*/  @!P0 LDG.E.EL R11, desc[UR4][R8.64] ;  /* 0x00000004080b8981 */ /* 0x000f22000c2e1900 */
[----:B0-----:R-:W-:Y:S01]  /*01e0*/  MOV R2, 0x3e800000 ;  /* 0x3e80000000027802 */ /* 0x001fe20000000f00 */
[----:B--2---:R-:W-:-:S04]  /*01f0*/  FADD R14, R14, 9.9999997473787516356e-06 ;  /* 0x3727c5ac0e0e7421 */ /* 0x004fc80000000000 */
[----:B------:R-:W0:Y:S02]  /*0200*/  MUFU.SQRT R13, R14 ;  /* 0x0000000e000d7308 */ /* 0x000e240000002000 */
[C---:B0-----:R-:W-:Y:S02]  /*0210*/  FSETP.GT.AND P1, PT, R13.reuse, 8.50705917302346158658e+37, PT ;  /* 0x7e8000000d00780b */ /* 0x041fe40003f24000 */
[----:B------:R-:W-:-:S11]  /*0220*/  FSETP.GEU.AND P2, PT, R13, 1.175494350822287508e-38, PT ;  /* 0x008000000d00780b */ /* 0x000fd60003f4e000 */
[----:B------:R-:W-:-:S04]  /*0230*/  @P1 FMUL R13, R13, 0.25 ;  /* 0x3e8000000d0d1820 */ /* 0x000fc80000400000 */
[----:B------:R-:W-:-:S06]  /*0240*/  @!P2 FMUL R13, R13, 16777216 ;  /* 0x4b8000000d0da820 */ /* 0x000fcc0000400000 */
[----:B------:R-:W0:Y:S01]  /*0250*/  MUFU.RCP R13, R13 ;  /* 0x0000000d000d7308 */ /* 0x000e220000001000 */
[----:B------:R-:W-:Y:S01]  /*0260*/  FSEL R2, R2, 1, P1 ;  /* 0x3f80000002027808 */ /* 0x000fe20000800000 */
[----:B---3--:R-:W-:-:S04]  /*0270*/  FADD R12, -R15, R12 ;  /* 0x0000000c0f0c7221 */ /* 0x008fc80000000100 */
[----:B------:R-:W-:-:S04]  /*0280*/  @!P2 FMUL R2, R2, 16777216 ;  /* 0x4b8000000202a820 */ /* 0x000fc80000400000 */
[----:B0-----:R-:W-:-:S04]  /*0290*/  FMUL R3, R13, R2 ;  /* 0x000000020d037220 */ /* 0x001fc80000400000 */
[----:B------:R-:W-:Y:S02]  /*02a0*/  FMUL R12, R12, R3 ;  /* 0x000000030c0c7220 */ /* 0x000fe40000400000 */
[----:B------:R-:W0:Y:S02]  /*02b0*/  LDC.64 R2, c[0x0][0x238] ;  /* 0x00008e00ff027b82 */ /* 0x000e240000000a00 */
[----:B----4-:R-:W-:-:S04]  /*02c0*/  FFMA R10, R12, R10, R11 ;  /* 0x0000000a0c0a7223 */ /* 0x010fc8000000000b */
[----:B------:R-:W-:-:S05]  /*02d0*/  FADD R10, R10, 3 ;  /* 0x404000000a0a7421 */ /* 0x000fca0000000000 */
[----:B------:R-:W-:-:S04]  /*02e0*/  FSETP.GTU.AND P1, PT, R10, RZ, PT ;  /* 0x000000ff0a00720b */ /* 0x000fc80003f2c000 */
[----:B------:R-:W-:-:S04]  /*02f0*/  FSEL R10, R10, RZ, P1 ;  /* 0x000000ff0a0a7208 */ /* 0x000fc80000800000 */
[C---:B------:R-:W-:Y:S01]  /*0300*/  FSETP.GEU.AND P2, PT, R10.reuse, 6, PT ;  /* 0x40c000000a00780b */ /* 0x040fe20003f4e000 */
[C---:B------:R-:W-:Y:S01]  /*0310*/  FMUL R5, R10.reuse, 0.16666667163372039795 ;  /* 0x3e2aaaab0a057820 */ /* 0x040fe20000400000 */
[----:B------:R-:W-:Y:S01]  /*0320*/  FSETP.NAN.AND P1, PT, R10, R10, PT ;  /* 0x0000000a0a00720b */ /* 0x000fe20003f28000 */
[----:B0-----:R-:W-:-:S10]  /*0330*/  IMAD.WIDE R2, R0, 0x4, R2 ;  /* 0x0000000400027825 */ /* 0x001fd400078e0202 */
[----:B------:R-:W-:Y:S01]  /*0340*/  @P2 SEL R5, R5, 0x3f800000, P1 ;  /* 0x3f80000005052807 */ /* 0x000fe20000800000 */
[----:B------:R-:W-:Y:S06]  /*0350*/  @P0 EXIT ;  /* 0x000000000000094d */ /* 0x000fec0003800000 */
[----:B------:R-:W-:Y:S01]  /*0360*/  STG.E desc[UR4][R2.64], R5 ;  /* 0x0000000502007986 */ /* 0x000fe2000c101904 */
[----:B------:R-:W-:Y:S05]  /*0370*/  EXIT ;  /* 0x000000000000794d */ /* 0x000fea0003800000 */
.L_x_0:
[----:B------:R-:W-:-:S00]  /*0380*/  BRA `(.L_x_0) ;  /* 0xfffffffc00fc7947 */ /* 0x000fc0000383ffff */
[----:B------:R-:W-:-:S00]  /*0390*/  NOP ;  /* 0x0000000000007918 */ /* 0x000fc00000000000 */
        /* <DEDUP_REMOVED lines=14> */
.L_x_1:


//--------------------- .nv.global.init           --------------------------
	.section	.nv.global.init,"aw",@progbits
.nv.global.init:
	.type		_$_str,@object
	.size		_$_str,(_$_str_$_2 - _$_str)
_$_str:
        /*0000*/ 	.byte	0x5f, 0x5f, 0x43, 0x55, 0x44, 0x41, 0x5f, 0x46, 0x54, 0x5a, 0x00
	.type		_$_str_$_2,@object
	.size		_$_str_$_2,(.L_1 - _$_str_$_2)
_$_str_$_2:
        /*000b*/ 	.byte	0x5f, 0x5f, 0x43, 0x55, 0x44, 0x41, 0x5f, 0x50, 0x52, 0x45, 0x43, 0x5f, 0x53, 0x51, 0x52, 0x54
        /*001b*/ 	.byte	0x00
.L_1:


//--------------------- .nv.constant0.triton_poi_fused__native_batch_norm_legit_no_training_add_hardtanh_mul_4 --------------------------
	.section	.nv.constant0.triton_poi_fused__native_batch_norm_legit_no_training_add_hardtanh_mul_4,"a",@progbits
	.sectionflags	@""
	.align	4
.nv.constant0.triton_poi_fused__native_batch_norm_legit_no_training_add_hardtanh_mul_4:
	.zero		580
